//
// Generated by NVIDIA NVVM Compiler
//
// Compiler Build ID: CL-36424714
// Cuda compilation tools, release 13.0, V13.0.88
// Based on NVVM 20.0.0
//

.version 9.0
.target sm_100
.address_size 64

	// .globl	_Z6kernelPhS_jj

.visible .entry _Z6kernelPhS_jj(
	.param .u64 .ptr .align 1 _Z6kernelPhS_jj_param_0,
	.param .u64 .ptr .align 1 _Z6kernelPhS_jj_param_1,
	.param .u32 _Z6kernelPhS_jj_param_2,
	.param .u32 _Z6kernelPhS_jj_param_3
)
{
	.reg .pred 	%p<5>;
	.reg .b16 	%rs<8>;
	.reg .b32 	%r<31>;
	.reg .b64 	%rd<12>;
	.reg .b64 	%fd<22>;

	ld.param.u64 	%rd1, [_Z6kernelPhS_jj_param_0];
	ld.param.u64 	%rd2, [_Z6kernelPhS_jj_param_1];
	ld.param.u32 	%r5, [_Z6kernelPhS_jj_param_2];
	ld.param.u32 	%r4, [_Z6kernelPhS_jj_param_3];
	mov.u32 	%r6, %ctaid.x;
	shl.b32 	%r7, %r6, 4;
	mov.u32 	%r8, %tid.x;
	add.s32 	%r1, %r7, %r8;
	mov.u32 	%r9, %ctaid.y;
	shl.b32 	%r10, %r9, 4;
	mov.u32 	%r11, %tid.y;
	add.s32 	%r12, %r10, %r11;
	setp.ge.u32 	%p1, %r1, %r4;
	setp.ge.u32 	%p2, %r12, %r5;
	or.pred  	%p3, %p1, %p2;
	@%p3 bra 	$L__BB0_2;
	cvta.to.global.u64 	%rd3, %rd2;
	cvta.to.global.u64 	%rd4, %rd1;
	add.s32 	%r13, %r12, -1;
	mad.lo.s32 	%r14, %r13, %r4, %r1;
	add.s32 	%r15, %r14, -1;
	cvt.s64.s32 	%rd5, %r15;
	add.s64 	%rd6, %rd4, %rd5;
	ld.global.u8 	%r16, [%rd6];
	neg.s32 	%r17, %r16;
	cvt.rn.f64.s32 	%fd1, %r17;
	ld.global.u8 	%rs1, [%rd6+1];
	mul.wide.u16 	%r18, %rs1, 2;
	ld.global.u8 	%rs2, [%rd6+2];
	cvt.rn.f64.u16 	%fd2, %rs2;
	add.f64 	%fd3, %fd1, %fd2;
	cvt.u32.u16 	%r19, %rs2;
	add.s32 	%r20, %r16, %r19;
	add.s32 	%r21, %r18, %r20;
	neg.s32 	%r22, %r21;
	cvt.rn.f64.s32 	%fd4, %r22;
	cvt.s64.s32 	%rd7, %r4;
	add.s64 	%rd8, %rd6, %rd7;
	ld.global.u8 	%rs3, [%rd8];
	mul.wide.u16 	%r23, %rs3, 2;
	neg.s32 	%r24, %r23;
	cvt.rn.f64.s32 	%fd5, %r24;
	add.f64 	%fd6, %fd3, %fd5;
	ld.global.u8 	%rs4, [%rd8+2];
	mul.wide.u16 	%r25, %rs4, 2;
	cvt.rn.f64.u32 	%fd7, %r25;
	add.f64 	%fd8, %fd6, %fd7;
	add.s64 	%rd9, %rd8, %rd7;
	ld.global.u8 	%rs5, [%rd9];
	cvt.u32.u16 	%r26, %rs5;
	neg.s32 	%r27, %r26;
	cvt.rn.f64.s32 	%fd9, %r27;
	add.f64 	%fd10, %fd8, %fd9;
	cvt.rn.f64.u16 	%fd11, %rs5;
	add.f64 	%fd12, %fd4, %fd11;
	ld.global.u8 	%rs6, [%rd9+1];
	mul.wide.u16 	%r28, %rs6, 2;
	cvt.rn.f64.u32 	%fd13, %r28;
	add.f64 	%fd14, %fd12, %fd13;
	ld.global.u8 	%rs7, [%rd9+2];
	cvt.rn.f64.u16 	%fd15, %rs7;
	add.f64 	%fd16, %fd10, %fd15;
	add.f64 	%fd17, %fd14, %fd15;
	mul.f64 	%fd18, %fd17, %fd17;
	fma.rn.f64 	%fd19, %fd16, %fd16, %fd18;
	sqrt.rn.f64 	%fd20, %fd19;
	setp.lt.f64 	%p4, %fd20, 0d4060000000000000;
	selp.f64 	%fd21, 0d0000000000000000, 0d406FE00000000000, %p4;
	cvt.rzi.u32.f64 	%r29, %fd21;
	mad.lo.s32 	%r30, %r5, %r1, %r12;
	cvt.u64.u32 	%rd10, %r30;
	add.s64 	%rd11, %rd3, %rd10;
	st.global.u8 	[%rd11], %r29;
$L__BB0_2:
	ret;

}


// ===== COMPILED SASS (sm_100) =====

	.target	sm_100

	.elftype	@"ET_EXEC"


//--------------------- .note.nv.tkinfo           --------------------------
	.section	.note.nv.tkinfo,"",@"SHT_NOTE"
	.sectionflags	@"SHF_NOTE_NV_TKINFO"
	.tkinfo
        /*0018*/ 	.word	0x00000002
        /*0030*/ 	.string	""
        /*0030*/ 	.string	"ptxas"
        /*0030*/ 	.string	"Cuda compilation tools, release 13.0, V13.0.88"
        /*0030*/ 	.string	"Build cuda_13.0.r13.0/compiler.36424714_0"
        /*0030*/ 	.string	"-arch sm_100 -m 64 "



//--------------------- .note.nv.cuinfo           --------------------------
	.section	.note.nv.cuinfo,"",@"SHT_NOTE"
	.sectionflags	@"SHF_NOTE_NV_CUINFO"
        /*0018*/ 	.short	0x0002
        /*001a*/ 	.short	0x0064
        /*001c*/ 	.short	0x0082
	.zero		2


//--------------------- .nv.info                  --------------------------
	.section	.nv.info,"",@"SHT_CUDA_INFO"
	.align	4


	//----- nvinfo : EIATTR_REGCOUNT
	.align		4
        /*0000*/ 	.byte	0x04, 0x2f
        /*0002*/ 	.short	(.L_1 - .L_0)
	.align		4
.L_0:
        /*0004*/ 	.word	index@(_Z6kernelPhS_jj)
        /*0008*/ 	.word	0x00000018


	//----- nvinfo : EIATTR_FRAME_SIZE
	.align		4
.L_1:
        /*000c*/ 	.byte	0x04, 0x11
        /*000e*/ 	.short	(.L_3 - .L_2)
	.align		4
.L_2:
        /*0010*/ 	.word	index@($__internal_0_$__cuda_sm20_dsqrt_rn_f64_mediumpath_v1)
        /*0014*/ 	.word	0x00000000


	//----- nvinfo : EIATTR_FRAME_SIZE
	.align		4
.L_3:
        /*0018*/ 	.byte	0x04, 0x11
        /*001a*/ 	.short	(.L_5 - .L_4)
	.align		4
.L_4:
        /*001c*/ 	.word	index@(_Z6kernelPhS_jj)
        /*0020*/ 	.word	0x00000000


	//----- nvinfo : EIATTR_MIN_STACK_SIZE
	.align		4
.L_5:
        /*0024*/ 	.byte	0x04, 0x12
        /*0026*/ 	.short	(.L_7 - .L_6)
	.align		4
.L_6:
        /*0028*/ 	.word	index@(_Z6kernelPhS_jj)
        /*002c*/ 	.word	0x00000000
.L_7:


//--------------------- .nv.compat                --------------------------
	.section	.nv.compat,"",@"SHT_CUDA_COMPAT_INFO"
	.align	4
        /*0000*/ 	.byte	0x02, 0x09, 0x00, 0x00, 0x02, 0x02, 0x01, 0x00, 0x02, 0x05, 0x05, 0x00, 0x03, 0x07, 0x01, 0x01
        /*0010*/ 	.byte	0x02, 0x03, 0x00, 0x00, 0x02, 0x06, 0x01, 0x00, 0x04, 0x0b, 0x08, 0x00, 0x01, 0x00, 0x00, 0x00
        /*0020*/ 	.byte	0x00, 0x00, 0x00, 0x00


//--------------------- .nv.info._Z6kernelPhS_jj  --------------------------
	.section	.nv.info._Z6kernelPhS_jj,"",@"SHT_CUDA_INFO"
	.sectionflags	@""
	.align	4


	//----- nvinfo : EIATTR_CUDA_API_VERSION
	.align		4
        /*0000*/ 	.byte	0x04, 0x37
        /*0002*/ 	.short	(.L_9 - .L_8)
.L_8:
        /*0004*/ 	.word	0x00000082


	//----- nvinfo : EIATTR_KPARAM_INFO
	.align		4
.L_9:
        /*0008*/ 	.byte	0x04, 0x17
        /*000a*/ 	.short	(.L_11 - .L_10)
.L_10:
        /*000c*/ 	.word	0x00000000
        /*0010*/ 	.short	0x0003
        /*0012*/ 	.short	0x0014
        /*0014*/ 	.byte	0x00, 0xf0, 0x11, 0x00


	//----- nvinfo : EIATTR_KPARAM_INFO
	.align		4
.L_11:
        /*0018*/ 	.byte	0x04, 0x17
        /*001a*/ 	.short	(.L_13 - .L_12)
.L_12:
        /*001c*/ 	.word	0x00000000
        /*0020*/ 	.short	0x0002
        /*0022*/ 	.short	0x0010
        /*0024*/ 	.byte	0x00, 0xf0, 0x11, 0x00


	//----- nvinfo : EIATTR_KPARAM_INFO
	.align		4
.L_13:
        /*0028*/ 	.byte	0x04, 0x17
        /*002a*/ 	.short	(.L_15 - .L_14)
.L_14:
        /*002c*/ 	.word	0x00000000
        /*0030*/ 	.short	0x0001
        /*0032*/ 	.short	0x0008
        /*0034*/ 	.byte	0x00, 0xf5, 0x21, 0x00


	//----- nvinfo : EIATTR_KPARAM_INFO
	.align		4
.L_15:
        /*0038*/ 	.byte	0x04, 0x17
        /*003a*/ 	.short	(.L_17 - .L_16)
.L_16:
        /*003c*/ 	.word	0x00000000
        /*0040*/ 	.short	0x0000
        /*0042*/ 	.short	0x0000
        /*0044*/ 	.byte	0x00, 0xf5, 0x21, 0x00


	//----- nvinfo : EIATTR_SPARSE_MMA_MASK
	.align		4
.L_17:
        /*0048*/ 	.byte	0x03, 0x50
        /*004a*/ 	.short	0x0000


	//----- nvinfo : EIATTR_MAXREG_COUNT
	.align		4
        /*004c*/ 	.byte	0x03, 0x1b
        /*004e*/ 	.short	0x00ff


	//----- nvinfo : EIATTR_MERCURY_ISA_VERSION
	.align		4
        /*0050*/ 	.byte	0x03, 0x5f
        /*0052*/ 	.short	0x0101


	//----- nvinfo : EIATTR_VRC_CTA_INIT_COUNT
	.align		4
        /*0054*/ 	.byte	0x02, 0x4a
	.zero		1
	.zero		1


	//----- nvinfo : EIATTR_EXIT_INSTR_OFFSETS
	.align		4
        /*0058*/ 	.byte	0x04, 0x1c
        /*005a*/ 	.short	(.L_19 - .L_18)


	//   ....[0]....
.L_18:
        /*005c*/ 	.word	0x000000a0


	//   ....[1]....
        /*0060*/ 	.word	0x00000580


	//----- nvinfo : EIATTR_CRS_STACK_SIZE
	.align		4
.L_19:
        /*0064*/ 	.byte	0x04, 0x1e
        /*0066*/ 	.short	(.L_21 - .L_20)
.L_20:
        /*0068*/ 	.word	0x00000000


	//----- nvinfo : EIATTR_CBANK_PARAM_SIZE
	.align		4
.L_21:
        /*006c*/ 	.byte	0x03, 0x19
        /*006e*/ 	.short	0x0018


	//----- nvinfo : EIATTR_PARAM_CBANK
	.align		4
        /*0070*/ 	.byte	0x04, 0x0a
        /*0072*/ 	.short	(.L_23 - .L_22)
	.align		4
.L_22:
        /*0074*/ 	.word	index@(.nv.constant0._Z6kernelPhS_jj)
        /*0078*/ 	.short	0x0380
        /*007a*/ 	.short	0x0018


	//----- nvinfo : EIATTR_SW_WAR
	.align		4
.L_23:
        /*007c*/ 	.byte	0x04, 0x36
        /*007e*/ 	.short	(.L_25 - .L_24)
.L_24:
        /*0080*/ 	.word	0x00000008
.L_25:


//--------------------- .nv.callgraph             --------------------------
	.section	.nv.callgraph,"",@"SHT_CUDA_CALLGRAPH"
	.align	4
	.sectionentsize	8
	.align		4
        /*0000*/ 	.word	0x00000000
	.align		4
        /*0004*/ 	.word	0xffffffff
	.align		4
        /*0008*/ 	.word	0x00000000
	.align		4
        /*000c*/ 	.word	0xfffffffe
	.align		4
        /*0010*/ 	.word	0x00000000
	.align		4
        /*0014*/ 	.word	0xfffffffd
	.align		4
        /*0018*/ 	.word	0x00000000
	.align		4
        /*001c*/ 	.word	0xfffffffc


//--------------------- .text._Z6kernelPhS_jj     --------------------------
	.section	.text._Z6kernelPhS_jj,"ax",@progbits
	.align	128
        .global         _Z6kernelPhS_jj
        .type           _Z6kernelPhS_jj,@function
        .size           _Z6kernelPhS_jj,(.L_x_7 - _Z6kernelPhS_jj)
        .other          _Z6kernelPhS_jj,@"STO_CUDA_ENTRY STV_DEFAULT"
_Z6kernelPhS_jj:
.text._Z6kernelPhS_jj:
[----:B------:R-:W-:Y:S01]  /*0000*/  LDC R1, c[0x0][0x37c] ;  /* 0x0000df00ff017b82 */ /* 0x000fe20000000800 */
[----:B------:R-:W0:Y:S01]  /*0010*/  S2R R0, SR_CTAID.Y ;  /* 0x0000000000007919 */ /* 0x000e220000002600 */
[----:B------:R-:W1:Y:S01]  /*0020*/  LDCU.64 UR6, c[0x0][0x390] ;  /* 0x00007200ff0677ac */ /* 0x000e620008000a00 */
[----:B------:R-:W0:Y:S01]  /*0030*/  S2R R5, SR_TID.Y ;  /* 0x0000000000057919 */ /* 0x000e220000002200 */
[----:B------:R-:W2:Y:S01]  /*0040*/  S2R R3, SR_CTAID.X ;  /* 0x0000000000037919 */ /* 0x000ea20000002500 */
[----:B------:R-:W2:Y:S01]  /*0050*/  S2R R2, SR_TID.X ;  /* 0x0000000000027919 */ /* 0x000ea20000002100 */
[----:B0-----:R-:W-:-:S05]  /*0060*/  IMAD R0, R0, 0x10, R5 ;  /* 0x0000001000007824 */ /* 0x001fca00078e0205 */
[----:B-1----:R-:W-:Y:S01]  /*0070*/  ISETP.GE.U32.AND P0, PT, R0, UR6, PT ;  /* 0x0000000600007c0c */ /* 0x002fe2000bf06070 */
[----:B--2---:R-:W-:-:S05]  /*0080*/  IMAD R3, R3, 0x10, R2 ;  /* 0x0000001003037824 */ /* 0x004fca00078e0202 */
[----:B------:R-:W-:-:S13]  /*0090*/  ISETP.GE.U32.OR P0, PT, R3, UR7, P0 ;  /* 0x0000000703007c0c */ /* 0x000fda0008706470 */
[----:B------:R-:W-:Y:S05]  /*00a0*/  @P0 EXIT ;  /* 0x000000000000094d */ /* 0x000fea0003800000 */
[----:B------:R-:W0:Y:S01]  /*00b0*/  LDCU.64 UR8, c[0x0][0x380] ;  /* 0x00007000ff0877ac */ /* 0x000e220008000a00 */
[----:B------:R-:W-:Y:S01]  /*00c0*/  VIADD R2, R0, 0xffffffff ;  /* 0xffffffff00027836 */ /* 0x000fe20000000000 */
[----:B------:R-:W1:Y:S03]  /*00d0*/  LDCU.64 UR4, c[0x0][0x358] ;  /* 0x00006b00ff0477ac */ /* 0x000e660008000a00 */
[----:B------:R-:W-:Y:S01]  /*00e0*/  IMAD R2, R2, UR7, R3 ;  /* 0x0000000702027c24 */ /* 0x000fe2000f8e0203 */
[----:B------:R-:W-:-:S04]  /*00f0*/  USHF.R.S32.HI UR6, URZ, 0x1f, UR7 ;  /* 0x0000001fff067899 */ /* 0x000fc80008011407 */
[----:B------:R-:W-:-:S04]  /*0100*/  IADD3 R2, PT, PT, R2, -0x1, RZ ;  /* 0xffffffff02027810 */ /* 0x000fc80007ffe0ff */
[----:B0-----:R-:W-:-:S04]  /*0110*/  IADD3 R6, P0, PT, R2, UR8, RZ ;  /* 0x0000000802067c10 */ /* 0x001fc8000ff1e0ff */
[----:B------:R-:W-:Y:S02]  /*0120*/  LEA.HI.X.SX32 R7, R2, UR9, 0x1, P0 ;  /* 0x0000000902077c11 */ /* 0x000fe400080f0eff */
[----:B------:R-:W-:-:S03]  /*0130*/  IADD3 R4, P0, PT, R6, UR7, RZ ;  /* 0x0000000706047c10 */ /* 0x000fc6000ff1e0ff */
[----:B-1----:R-:W2:Y:S01]  /*0140*/  LDG.E.U8 R8, desc[UR4][R6.64] ;  /* 0x0000000406087981 */ /* 0x002ea2000c1e1100 */
[----:B------:R-:W-:-:S03]  /*0150*/  IADD3.X R5, PT, PT, R7, UR6, RZ, P0, !PT ;  /* 0x0000000607057c10 */ /* 0x000fc600087fe4ff */
[----:B------:R-:W3:Y:S01]  /*0160*/  LDG.E.U8 R21, desc[UR4][R6.64+0x2] ;  /* 0x0000020406157981 */ /* 0x000ee2000c1e1100 */
[----:B------:R-:W-:-:S03]  /*0170*/  IADD3 R10, P0, PT, R4, UR7, RZ ;  /* 0x00000007040a7c10 */ /* 0x000fc6000ff1e0ff */
[----:B------:R-:W4:Y:S01]  /*0180*/  LDG.E.U8 R9, desc[UR4][R6.64+0x1] ;  /* 0x0000010406097981 */ /* 0x000f22000c1e1100 */
[----:B------:R-:W-:-:S03]  /*0190*/  IADD3.X R11, PT, PT, R5, UR6, RZ, P0, !PT ;  /* 0x00000006050b7c10 */ /* 0x000fc600087fe4ff */
[----:B------:R-:W5:Y:S04]  /*01a0*/  LDG.E.U8 R12, desc[UR4][R4.64] ;  /* 0x00000004040c7981 */ /* 0x000f68000c1e1100 */
[----:B------:R-:W5:Y:S04]  /*01b0*/  LDG.E.U8 R20, desc[UR4][R4.64+0x2] ;  /* 0x0000020404147981 */ /* 0x000f68000c1e1100 */
[----:B------:R-:W5:Y:S04]  /*01c0*/  LDG.E.U8 R19, desc[UR4][R10.64] ;  /* 0x000000040a137981 */ /* 0x000f68000c1e1100 */
[----:B------:R-:W5:Y:S04]  /*01d0*/  LDG.E.U8 R18, desc[UR4][R10.64+0x1] ;  /* 0x000001040a127981 */ /* 0x000f68000c1e1100 */
[----:B------:R0:W5:Y:S01]  /*01e0*/  LDG.E.U8 R2, desc[UR4][R10.64+0x2] ;  /* 0x000002040a027981 */ /* 0x000162000c1e1100 */
[----:B------:R-:W-:Y:S01]  /*01f0*/  BSSY.RECONVERGENT B0, `(.L_x_0) ;  /* 0x000002e000007945 */ /* 0x000fe20003800200 */
[----:B--2---:R-:W-:Y:S01]  /*0200*/  IMAD.MOV R16, RZ, RZ, -R8 ;  /* 0x000000ffff107224 */ /* 0x004fe200078e0a08 */
[----:B---3--:R-:W-:Y:S01]  /*0210*/  IADD3 R8, PT, PT, R8, R21, RZ ;  /* 0x0000001508087210 */ /* 0x008fe20007ffe0ff */
[----:B------:R-:W-:Y:S04]  /*0220*/  I2F.F64.U16 R14, R21 ;  /* 0x00000015000e7312 */ /* 0x000fe80000101800 */
[----:B----4-:R-:W-:-:S04]  /*0230*/  IMAD R6, R9, 0x2, R8 ;  /* 0x0000000209067824 */ /* 0x010fc800078e0208 */
[----:B------:R-:W1:Y:S01]  /*0240*/  I2F.F64 R16, R16 ;  /* 0x0000001000107312 */ /* 0x000e620000201c00 */
[----:B-----5:R-:W-:Y:S02]  /*0250*/  IMAD.U32 R12, R12, -0x2, RZ ;  /* 0xfffffffe0c0c7824 */ /* 0x020fe400078e00ff */
[----:B------:R-:W-:Y:S02]  /*0260*/  IMAD.SHL.U32 R4, R20, 0x2, RZ ;  /* 0x0000000214047824 */ /* 0x000fe400078e00ff */
[----:B------:R-:W-:-:S03]  /*0270*/  IMAD.MOV R20, RZ, RZ, -R6 ;  /* 0x000000ffff147224 */ /* 0x000fc600078e0a06 */
[----:B------:R-:W2:Y:S01]  /*0280*/  I2F.F64 R12, R12 ;  /* 0x0000000c000c7312 */ /* 0x000ea20000201c00 */
[----:B------:R-:W-:-:S07]  /*0290*/  SHF.L.U32 R18, R18, 0x1, RZ ;  /* 0x0000000112127819 */ /* 0x000fce00000006ff */
[----:B------:R-:W-:Y:S01]  /*02a0*/  I2F.F64.U16 R8, R19 ;  /* 0x0000001300087312 */ /* 0x000fe20000101800 */
[----:B-1----:R-:W-:-:S07]  /*02b0*/  DADD R14, R16, R14 ;  /* 0x00000000100e7229 */ /* 0x002fce000000000e */
[----:B0-----:R-:W0:Y:S01]  /*02c0*/  I2F.F64 R10, R20 ;  /* 0x00000014000a7312 */ /* 0x001e220000201c00 */
[----:B------:R-:W-:-:S07]  /*02d0*/  IMAD.MOV R6, RZ, RZ, -R19 ;  /* 0x000000ffff067224 */ /* 0x000fce00078e0a13 */
[----:B------:R-:W1:Y:S01]  /*02e0*/  I2F.F64.U32 R4, R4 ;  /* 0x0000000400047312 */ /* 0x000e620000201800 */
[----:B--2---:R-:W-:-:S07]  /*02f0*/  DADD R12, R14, R12 ;  /* 0x000000000e0c7229 */ /* 0x004fce000000000c */
[----:B------:R-:W2:Y:S01]  /*0300*/  I2F.F64.U32 R16, R18 ;  /* 0x0000001200107312 */ /* 0x000ea20000201800 */
[----:B0-----:R-:W-:-:S07]  /*0310*/  DADD R8, R10, R8 ;  /* 0x000000000a087229 */ /* 0x001fce0000000008 */
[----:B------:R-:W0:Y:S01]  /*0320*/  I2F.F64 R6, R6 ;  /* 0x0000000600067312 */ /* 0x000e220000201c00 */
[----:B-1----:R-:W-:-:S07]  /*0330*/  DADD R4, R12, R4 ;  /* 0x000000000c047229 */ /* 0x002fce0000000004 */
[----:B------:R-:W1:Y:S01]  /*0340*/  I2F.F64.U16 R10, R2 ;  /* 0x00000002000a7312 */ /* 0x000e620000101800 */
[----:B--2---:R-:W-:Y:S02]  /*0350*/  DADD R8, R8, R16 ;  /* 0x0000000008087229 */ /* 0x004fe40000000010 */
[----:B0-----:R-:W-:-:S06]  /*0360*/  DADD R4, R4, R6 ;  /* 0x0000000004047229 */ /* 0x001fcc0000000006 */
[--C-:B-1----:R-:W-:Y:S02]  /*0370*/  DADD R8, R8, R10.reuse ;  /* 0x0000000008087229 */ /* 0x102fe4000000000a */
[----:B------:R-:W-:-:S06]  /*0380*/  DADD R4, R4, R10 ;  /* 0x0000000004047229 */ /* 0x000fcc000000000a */
[----:B------:R-:W-:-:S08]  /*0390*/  DMUL R8, R8, R8 ;  /* 0x0000000808087228 */ /* 0x000fd00000000000 */
[----:B------:R-:W-:-:S06]  /*03a0*/  DFMA R4, R4, R4, R8 ;  /* 0x000000040404722b */ /* 0x000fcc0000000008 */
[----:B------:R-:W0:Y:S04]  /*03b0*/  MUFU.RSQ64H R7, R5 ;  /* 0x0000000500077308 */ /* 0x000e280000001c00 */
[----:B------:R-:W-:Y:S02]  /*03c0*/  VIADD R6, R5, 0xfcb00000 ;  /* 0xfcb0000005067836 */ /* 0x000fe40000000000 */
[----:B------:R-:W-:-:S04]  /*03d0*/  IMAD.MOV.U32 R10, RZ, RZ, 0x0 ;  /* 0x00000000ff0a7424 */ /* 0x000fc800078e00ff */
[----:B0-----:R-:W-:Y:S01]  /*03e0*/  DMUL R8, R6, R6 ;  /* 0x0000000606087228 */ /* 0x001fe20000000000 */
[----:B------:R-:W-:-:S07]  /*03f0*/  IMAD.MOV.U32 R11, RZ, RZ, 0x3fd80000 ;  /* 0x3fd80000ff0b7424 */ /* 0x000fce00078e00ff */
[----:B------:R-:W-:-:S08]  /*0400*/  DFMA R8, R4, -R8, 1 ;  /* 0x3ff000000408742b */ /* 0x000fd00000000808 */
[----:B------:R-:W-:Y:S02]  /*0410*/  DFMA R10, R8, R10, 0.5 ;  /* 0x3fe00000080a742b */ /* 0x000fe4000000000a */
[----:B------:R-:W-:-:S08]  /*0420*/  DMUL R8, R6, R8 ;  /* 0x0000000806087228 */ /* 0x000fd00000000000 */
[----:B------:R-:W-:Y:S01]  /*0430*/  DFMA R8, R10, R8, R6 ;  /* 0x000000080a08722b */ /* 0x000fe20000000006 */
[----:B------:R-:W-:-:S07]  /*0440*/  ISETP.GE.U32.AND P0, PT, R6, 0x7ca00000, PT ;  /* 0x7ca000000600780c */ /* 0x000fce0003f06070 */
[----:B------:R-:W-:Y:S02]  /*0450*/  DMUL R10, R4, R8 ;  /* 0x00000008040a7228 */ /* 0x000fe40000000000 */
[----:B------:R-:W-:Y:S01]  /*0460*/  IADD3 R17, PT, PT, R9, -0x100000, RZ ;  /* 0xfff0000009117810 */ /* 0x000fe20007ffe0ff */
[----:B------:R-:W-:-:S05]  /*0470*/  IMAD.MOV.U32 R16, RZ, RZ, R8 ;  /* 0x000000ffff107224 */ /* 0x000fca00078e0008 */
[----:B------:R-:W-:-:S08]  /*0480*/  DFMA R12, R10, -R10, R4 ;  /* 0x8000000a0a0c722b */ /* 0x000fd00000000004 */
[----:B------:R-:W-:Y:S01]  /*0490*/  DFMA R14, R12, R16, R10 ;  /* 0x000000100c0e722b */ /* 0x000fe2000000000a */
[----:B------:R-:W-:Y:S10]  /*04a0*/  @!P0 BRA `(.L_x_1) ;  /* 0x0000000000088947 */ /* 0x000ff40003800000 */
[----:B------:R-:W-:-:S07]  /*04b0*/  MOV R2, 0x4d0 ;  /* 0x000004d000027802 */ /* 0x000fce0000000f00 */
[----:B------:R-:W-:Y:S05]  /*04c0*/  CALL.REL.NOINC `($__internal_0_$__cuda_sm20_dsqrt_rn_f64_mediumpath_v1) ;  /* 0x0000000000307944 */ /* 0x000fea0003c00000 */
.L_x_1:
[----:B------:R-:W-:Y:S05]  /*04d0*/  BSYNC.RECONVERGENT B0 ;  /* 0x0000000000007941 */ /* 0x000fea0003800200 */
.L_x_0:
[----:B------:R-:W0:Y:S01]  /*04e0*/  LDCU UR8, c[0x0][0x390] ;  /* 0x00007200ff0877ac */ /* 0x000e220008000800 */
[----:B------:R-:W-:Y:S01]  /*04f0*/  DSETP.GEU.AND P0, PT, R14, 128, PT ;  /* 0x406000000e00742a */ /* 0x000fe20003f0e000 */
[----:B------:R-:W-:Y:S01]  /*0500*/  IMAD.MOV.U32 R4, RZ, RZ, RZ ;  /* 0x000000ffff047224 */ /* 0x000fe200078e00ff */
[----:B------:R-:W1:Y:S04]  /*0510*/  LDCU.64 UR6, c[0x0][0x388] ;  /* 0x00007100ff0677ac */ /* 0x000e680008000a00 */
[----:B------:R-:W-:-:S06]  /*0520*/  FSEL R5, RZ, 3.748046875, !P0 ;  /* 0x406fe000ff057808 */ /* 0x000fcc0004000000 */
[----:B------:R-:W2:Y:S01]  /*0530*/  F2I.U32.F64.TRUNC R5, R4 ;  /* 0x0000000400057311 */ /* 0x000ea2000030d000 */
[----:B0-----:R-:W-:-:S05]  /*0540*/  IMAD R3, R3, UR8, R0 ;  /* 0x0000000803037c24 */ /* 0x001fca000f8e0200 */
[----:B-1----:R-:W-:-:S04]  /*0550*/  IADD3 R2, P0, PT, R3, UR6, RZ ;  /* 0x0000000603027c10 */ /* 0x002fc8000ff1e0ff */
[----:B------:R-:W-:-:S05]  /*0560*/  IADD3.X R3, PT, PT, RZ, UR7, RZ, P0, !PT ;  /* 0x00000007ff037c10 */ /* 0x000fca00087fe4ff */
[----:B--2---:R-:W-:Y:S01]  /*0570*/  STG.E.U8 desc[UR4][R2.64], R5 ;  /* 0x0000000502007986 */ /* 0x004fe2000c101104 */
[----:B------:R-:W-:Y:S05]  /*0580*/  EXIT ;  /* 0x000000000000794d */ /* 0x000fea0003800000 */
        .weak           $__internal_0_$__cuda_sm20_dsqrt_rn_f64_mediumpath_v1
        .type           $__internal_0_$__cuda_sm20_dsqrt_rn_f64_mediumpath_v1,@function
        .size           $__internal_0_$__cuda_sm20_dsqrt_rn_f64_mediumpath_v1,(.L_x_7 - $__internal_0_$__cuda_sm20_dsqrt_rn_f64_mediumpath_v1)
$__internal_0_$__cuda_sm20_dsqrt_rn_f64_mediumpath_v1:
[----:B------:R-:W-:Y:S01]  /*0590*/  ISETP.GE.U32.AND P0, PT, R6, -0x3400000, PT ;  /* 0xfcc000000600780c */ /* 0x000fe20003f06070 */
[----:B------:R-:W-:Y:S01]  /*05a0*/  BSSY.RECONVERGENT B1, `(.L_x_2) ;  /* 0x0000024000017945 */ /* 0x000fe20003800200 */
[----:B------:R-:W-:-:S11]  /*05b0*/  IMAD.MOV.U32 R9, RZ, RZ, R17 ;  /* 0x000000ffff097224 */ /* 0x000fd600078e0011 */
[----:B------:R-:W-:Y:S05]  /*05c0*/  @!P0 BRA `(.L_x_3) ;  /* 0x0000000000208947 */ /* 0x000fea0003800000 */
[----:B------:R-:W-:-:S10]  /*05d0*/  DFMA.RM R8, R12, R8, R10 ;  /* 0x000000080c08722b */ /* 0x000fd4000000400a */
[----:B------:R-:W-:-:S05]  /*05e0*/  IADD3 R6, P0, PT, R8, 0x1, RZ ;  /* 0x0000000108067810 */ /* 0x000fca0007f1e0ff */
[----:B------:R-:W-:-:S06]  /*05f0*/  IMAD.X R7, RZ, RZ, R9, P0 ;  /* 0x000000ffff077224 */ /* 0x000fcc00000e0609 */
[----:B------:R-:W-:-:S08]  /*0600*/  DFMA.RP R4, -R8, R6, R4 ;  /* 0x000000060804722b */ /* 0x000fd00000008104 */
[----:B------:R-:W-:-:S06]  /*0610*/  DSETP.GT.AND P0, PT, R4, RZ, PT ;  /* 0x000000ff0400722a */ /* 0x000fcc0003f04000 */
[----:B------:R-:W-:Y:S02]  /*0620*/  FSEL R6, R6, R8, P0 ;  /* 0x0000000806067208 */ /* 0x000fe40000000000 */
[----:B------:R-:W-:Y:S01]  /*0630*/  FSEL R7, R7, R9, P0 ;  /* 0x0000000907077208 */ /* 0x000fe20000000000 */
[----:B------:R-:W-:Y:S06]  /*0640*/  BRA `(.L_x_4) ;  /* 0x0000000000647947 */ /* 0x000fec0003800000 */
.L_x_3:
[----:B------:R-:W-:-:S14]  /*0650*/  DSETP.NE.AND P0, PT, R4, RZ, PT ;  /* 0x000000ff0400722a */ /* 0x000fdc0003f05000 */
[----:B------:R-:W-:Y:S05]  /*0660*/  @!P0 BRA `(.L_x_5) ;  /* 0x0000000000588947 */ /* 0x000fea0003800000 */
[----:B------:R-:W-:-:S13]  /*0670*/  ISETP.GE.AND P0, PT, R5, RZ, PT ;  /* 0x000000ff0500720c */ /* 0x000fda0003f06270 */
[----:B------:R-:W-:Y:S01]  /*0680*/  @!P0 MOV R6, 0x0 ;  /* 0x0000000000068802 */ /* 0x000fe20000000f00 */
[----:B------:R-:W-:Y:S01]  /*0690*/  @!P0 IMAD.MOV.U32 R7, RZ, RZ, -0x80000 ;  /* 0xfff80000ff078424 */ /* 0x000fe200078e00ff */
[----:B------:R-:W-:Y:S06]  /*06a0*/  @!P0 BRA `(.L_x_4) ;  /* 0x00000000004c8947 */ /* 0x000fec0003800000 */
[----:B------:R-:W-:-:S13]  /*06b0*/  ISETP.GT.AND P0, PT, R5, 0x7fefffff, PT ;  /* 0x7fefffff0500780c */ /* 0x000fda0003f04270 */
[----:B------:R-:W-:Y:S05]  /*06c0*/  @P0 BRA `(.L_x_5) ;  /* 0x0000000000400947 */ /* 0x000fea0003800000 */
[----:B------:R-:W-:Y:S01]  /*06d0*/  DMUL R4, R4, 8.11296384146066816958e+31 ;  /* 0x4690000004047828 */ /* 0x000fe20000000000 */
[----:B------:R-:W-:Y:S01]  /*06e0*/  IMAD.MOV.U32 R6, RZ, RZ, RZ ;  /* 0x000000ffff067224 */ /* 0x000fe200078e00ff */
[----:B------:R-:W-:Y:S01]  /*06f0*/  MOV R10, 0x0 ;  /* 0x00000000000a7802 */ /* 0x000fe20000000f00 */
[----:B------:R-:W-:-:S03]  /*0700*/  IMAD.MOV.U32 R11, RZ, RZ, 0x3fd80000 ;  /* 0x3fd80000ff0b7424 */ /* 0x000fc600078e00ff */
[----:B------:R-:W0:Y:S02]  /*0710*/  MUFU.RSQ64H R7, R5 ;  /* 0x0000000500077308 */ /* 0x000e240000001c00 */
[----:B0-----:R-:W-:-:S08]  /*0720*/  DMUL R8, R6, R6 ;  /* 0x0000000606087228 */ /* 0x001fd00000000000 */
[----:B------:R-:W-:-:S08]  /*0730*/  DFMA R8, R4, -R8, 1 ;  /* 0x3ff000000408742b */ /* 0x000fd00000000808 */
[----:B------:R-:W-:Y:S02]  /*0740*/  DFMA R10, R8, R10, 0.5 ;  /* 0x3fe00000080a742b */ /* 0x000fe4000000000a */
[----:B------:R-:W-:-:S08]  /*0750*/  DMUL R8, R6, R8 ;  /* 0x0000000806087228 */ /* 0x000fd00000000000 */
[----:B------:R-:W-:-:S08]  /*0760*/  DFMA R8, R10, R8, R6 ;  /* 0x000000080a08722b */ /* 0x000fd00000000006 */
[----:B------:R-:W-:Y:S02]  /*0770*/  DMUL R6, R4, R8 ;  /* 0x0000000804067228 */ /* 0x000fe40000000000 */
[----:B------:R-:W-:-:S06]  /*0780*/  VIADD R9, R9, 0xfff00000 ;  /* 0xfff0000009097836 */ /* 0x000fcc0000000000 */
[----:B------:R-:W-:-:S08]  /*0790*/  DFMA R10, R6, -R6, R4 ;  /* 0x80000006060a722b */ /* 0x000fd00000000004 */
[----:B------:R-:W-:-:S10]  /*07a0*/  DFMA R6, R8, R10, R6 ;  /* 0x0000000a0806722b */ /* 0x000fd40000000006 */
[----:B------:R-:W-:Y:S01]  /*07b0*/  IADD3 R7, PT, PT, R7, -0x3500000, RZ ;  /* 0xfcb0000007077810 */ /* 0x000fe20007ffe0ff */
[----:B------:R-:W-:Y:S06]  /*07c0*/  BRA `(.L_x_4) ;  /* 0x0000000000047947 */ /* 0x000fec0003800000 */
.L_x_5:
[----:B------:R-:W-:-:S11]  /*07d0*/  DADD R6, R4, R4 ;  /* 0x0000000004067229 */ /* 0x000fd60000000004 */
.L_x_4:
[----:B------:R-:W-:Y:S05]  /*07e0*/  BSYNC.RECONVERGENT B1 ;  /* 0x0000000000017941 */ /* 0x000fea0003800200 */
.L_x_2:
[----:B------:R-:W-:Y:S01]  /*07f0*/  MOV R4, R2 ;  /* 0x0000000200047202 */ /* 0x000fe20000000f00 */
[----:B------:R-:W-:Y:S02]  /*0800*/  IMAD.MOV.U32 R5, RZ, RZ, 0x0 ;  /* 0x00000000ff057424 */ /* 0x000fe400078e00ff */
[----:B------:R-:W-:Y:S02]  /*0810*/  IMAD.MOV.U32 R14, RZ, RZ, R6 ;  /* 0x000000ffff0e7224 */ /* 0x000fe400078e0006 */
[----:B------:R-:W-:Y:S01]  /*0820*/  IMAD.MOV.U32 R15, RZ, RZ, R7 ;  /* 0x000000ffff0f7224 */ /* 0x000fe200078e0007 */
[----:B------:R-:W-:Y:S06]  /*0830*/  RET.REL.NODEC R4 `(_Z6kernelPhS_jj) ;  /* 0xfffffff404f07950 */ /* 0x000fec0003c3ffff */
.L_x_6:
[----:B------:R-:W-:-:S00]  /*0840*/  BRA `(.L_x_6) ;  /* 0xfffffffc00fc7947 */ /* 0x000fc0000383ffff */
[----:B------:R-:W-:-:S00]  /*0850*/  NOP ;  /* 0x0000000000007918 */ /* 0x000fc00000000000 */
        /* <DEDUP_REMOVED lines=10> */
.L_x_7:


//--------------------- .nv.shared.reserved.0     --------------------------
	.section	.nv.shared.reserved.0,"aw",@nobits
	.weak		__nv_reservedSMEM_offset_0_alias
	.size		__nv_reservedSMEM_offset_0_alias, 0, 64
	.other		__nv_reservedSMEM_offset_0_alias,@"STO_CUDA_RESERVED_SHARED STV_DEFAULT"
__nv_reservedSMEM_offset_0_alias:
	.zero		0
	.zero		64


//--------------------- .nv.constant0._Z6kernelPhS_jj --------------------------
	.section	.nv.constant0._Z6kernelPhS_jj,"a",@progbits
	.sectionflags	@""
	.align	4
.nv.constant0._Z6kernelPhS_jj:
	.zero		920


//--------------------- SYMBOLS --------------------------

	.type		.nv.reservedSmem.offset0,@object
	.size		.nv.reservedSmem.offset0,0x4
